	.headerflags	@"EF_CUDA_TEXMODE_UNIFIED EF_CUDA_64BIT_ADDRESS EF_CUDA_ACCELERATORS EF_CUDA_SM90 EF_CUDA_VIRTUAL_SM(EF_CUDA_SM90)"
	.elftype	@"ET_EXEC"


//--------------------- .nv.info                  --------------------------
	.section	.nv.info,"",@"SHT_CUDA_INFO"
	.align	4


	//----- nvinfo : EIATTR_REGCOUNT
	.align		4
        /*0000*/ 	.byte	0x04, 0x2f
        /*0002*/ 	.short	(.L_2 - .L_1)
	.align		4
.L_1:
        /*0004*/ 	.word	index@(triton_per_fused_add_native_layer_norm_native_layer_norm_backward_5)
        /*0008*/ 	.word	0x00000034


	//----- nvinfo : EIATTR_MIN_STACK_SIZE
	.align		4
.L_2:
        /*000c*/ 	.byte	0x04, 0x12
        /*000e*/ 	.short	(.L_4 - .L_3)
	.align		4
.L_3:
        /*0010*/ 	.word	index@(triton_per_fused_add_native_layer_norm_native_layer_norm_backward_5)
        /*0014*/ 	.word	0x00000000


	//----- nvinfo : EIATTR_FRAME_SIZE
	.align		4
.L_4:
        /*0018*/ 	.byte	0x04, 0x11
        /*001a*/ 	.short	(.L_6 - .L_5)
	.align		4
.L_5:
        /*001c*/ 	.word	index@(triton_per_fused_add_native_layer_norm_native_layer_norm_backward_5)
        /*0020*/ 	.word	0x00000000


	//----- nvinfo : EIATTR_MIN_STACK_SIZE
	.align		4
.L_6:
        /*0024*/ 	.byte	0x04, 0x12
        /*0026*/ 	.short	(.L_8 - .L_7)
	.align		4
.L_7:
        /*0028*/ 	.word	index@(triton_per_fused_add_native_layer_norm_native_layer_norm_backward_5)
        /*002c*/ 	.word	0x00000000
.L_8:


//--------------------- .nv.info.triton_per_fused_add_native_layer_norm_native_layer_norm_backward_5 --------------------------
	.section	.nv.info.triton_per_fused_add_native_layer_norm_native_layer_norm_backward_5,"",@"SHT_CUDA_INFO"
	.sectionflags	@""
	.align	4


	//----- nvinfo : EIATTR_CUDA_API_VERSION
	.align		4
        /*0000*/ 	.byte	0x04, 0x37
        /*0002*/ 	.short	(.L_10 - .L_9)
.L_9:
        /*0004*/ 	.word	0x0000007c


	//----- nvinfo : EIATTR_KPARAM_INFO
	.align		4
.L_10:
        /*0008*/ 	.byte	0x04, 0x17
        /*000a*/ 	.short	(.L_12 - .L_11)
.L_11:
        /*000c*/ 	.word	0x00000000
        /*0010*/ 	.short	0x0009
        /*0012*/ 	.short	0x0044
        /*0014*/ 	.byte	0x00, 0xf0, 0x11, 0x00


	//----- nvinfo : EIATTR_KPARAM_INFO
	.align		4
.L_12:
        /*0018*/ 	.byte	0x04, 0x17
        /*001a*/ 	.short	(.L_14 - .L_13)
.L_13:
        /*001c*/ 	.word	0x00000000
        /*0020*/ 	.short	0x0008
        /*0022*/ 	.short	0x0040
        /*0024*/ 	.byte	0x00, 0xf0, 0x11, 0x00


	//----- nvinfo : EIATTR_KPARAM_INFO
	.align		4
.L_14:
        /*0028*/ 	.byte	0x04, 0x17
        /*002a*/ 	.short	(.L_16 - .L_15)
.L_15:
        /*002c*/ 	.word	0x00000000
        /*0030*/ 	.short	0x0007
        /*0032*/ 	.short	0x0038
        /*0034*/ 	.byte	0x00, 0xf4, 0x21, 0x00


	//----- nvinfo : EIATTR_KPARAM_INFO
	.align		4
.L_16:
        /*0038*/ 	.byte	0x04, 0x17
        /*003a*/ 	.short	(.L_18 - .L_17)
.L_17:
        /*003c*/ 	.word	0x00000000
        /*0040*/ 	.short	0x0006
        /*0042*/ 	.short	0x0030
        /*0044*/ 	.byte	0x00, 0xf4, 0x21, 0x00


	//----- nvinfo : EIATTR_KPARAM_INFO
	.align		4
.L_18:
        /*0048*/ 	.byte	0x04, 0x17
        /*004a*/ 	.short	(.L_20 - .L_19)
.L_19:
        /*004c*/ 	.word	0x00000000
        /*0050*/ 	.short	0x0005
        /*0052*/ 	.short	0x0028
        /*0054*/ 	.byte	0x00, 0xf4, 0x21, 0x00


	//----- nvinfo : EIATTR_KPARAM_INFO
	.align		4
.L_20:
        /*0058*/ 	.byte	0x04, 0x17
        /*005a*/ 	.short	(.L_22 - .L_21)
.L_21:
        /*005c*/ 	.word	0x00000000
        /*0060*/ 	.short	0x0004
        /*0062*/ 	.short	0x0020
        /*0064*/ 	.byte	0x00, 0xf4, 0x21, 0x00


	//----- nvinfo : EIATTR_KPARAM_INFO
	.align		4
.L_22:
        /*0068*/ 	.byte	0x04, 0x17
        /*006a*/ 	.short	(.L_24 - .L_23)
.L_23:
        /*006c*/ 	.word	0x00000000
        /*0070*/ 	.short	0x0003
        /*0072*/ 	.short	0x0018
        /*0074*/ 	.byte	0x00, 0xf4, 0x21, 0x00


	//----- nvinfo : EIATTR_KPARAM_INFO
	.align		4
.L_24:
        /*0078*/ 	.byte	0x04, 0x17
        /*007a*/ 	.short	(.L_26 - .L_25)
.L_25:
        /*007c*/ 	.word	0x00000000
        /*0080*/ 	.short	0x0002
        /*0082*/ 	.short	0x0010
        /*0084*/ 	.byte	0x00, 0xf4, 0x21, 0x00


	//----- nvinfo : EIATTR_KPARAM_INFO
	.align		4
.L_26:
        /*0088*/ 	.byte	0x04, 0x17
        /*008a*/ 	.short	(.L_28 - .L_27)
.L_27:
        /*008c*/ 	.word	0x00000000
        /*0090*/ 	.short	0x0001
        /*0092*/ 	.short	0x0008
        /*0094*/ 	.byte	0x00, 0xf4, 0x21, 0x00


	//----- nvinfo : EIATTR_KPARAM_INFO
	.align		4
.L_28:
        /*0098*/ 	.byte	0x04, 0x17
        /*009a*/ 	.short	(.L_30 - .L_29)
.L_29:
        /*009c*/ 	.word	0x00000000
        /*00a0*/ 	.short	0x0000
        /*00a2*/ 	.short	0x0000
        /*00a4*/ 	.byte	0x00, 0xf4, 0x21, 0x00


	//----- nvinfo : EIATTR_SPARSE_MMA_MASK
	.align		4
.L_30:
        /*00a8*/ 	.byte	0x03, 0x50
        /*00aa*/ 	.short	0x0000


	//----- nvinfo : EIATTR_MAXREG_COUNT
	.align		4
        /*00ac*/ 	.byte	0x03, 0x1b
        /*00ae*/ 	.short	0x00ff


	//----- nvinfo : EIATTR_COOP_GROUP_MASK_REGIDS
	.align		4
        /*00b0*/ 	.byte	0x04, 0x29
        /*00b2*/ 	.short	(.L_32 - .L_31)


	//   ....[0]....
.L_31:
        /*00b4*/ 	.word	0xffffffff


	//   ....[1]....
        /*00b8*/ 	.word	0xffffffff


	//   ....[2]....
        /*00bc*/ 	.word	0xffffffff


	//   ....[3]....
        /*00c0*/ 	.word	0xffffffff


	//   ....[4]....
        /*00c4*/ 	.word	0xffffffff


	//   ....[5]....
        /*00c8*/ 	.word	0xffffffff


	//   ....[6]....
        /*00cc*/ 	.word	0xffffffff


	//   ....[7]....
        /*00d0*/ 	.word	0xffffffff


	//   ....[8]....
        /*00d4*/ 	.word	0xffffffff


	//   ....[9]....
        /*00d8*/ 	.word	0xffffffff


	//   ....[10]....
        /*00dc*/ 	.word	0xffffffff


	//   ....[11]....
        /*00e0*/ 	.word	0xffffffff


	//   ....[12]....
        /*00e4*/ 	.word	0xffffffff


	//   ....[13]....
        /*00e8*/ 	.word	0xffffffff


	//   ....[14]....
        /*00ec*/ 	.word	0xffffffff


	//   ....[15]....
        /*00f0*/ 	.word	0xffffffff


	//   ....[16]....
        /*00f4*/ 	.word	0xffffffff


	//   ....[17]....
        /*00f8*/ 	.word	0xffffffff


	//   ....[18]....
        /*00fc*/ 	.word	0xffffffff


	//   ....[19]....
        /*0100*/ 	.word	0xffffffff


	//   ....[20]....
        /*0104*/ 	.word	0xffffffff


	//   ....[21]....
        /*0108*/ 	.word	0xffffffff


	//   ....[22]....
        /*010c*/ 	.word	0xffffffff


	//   ....[23]....
        /*0110*/ 	.word	0xffffffff


	//----- nvinfo : EIATTR_COOP_GROUP_INSTR_OFFSETS
	.align		4
.L_32:
        /*0114*/ 	.byte	0x04, 0x28
        /*0116*/ 	.short	(.L_34 - .L_33)


	//   ....[0]....
.L_33:
        /*0118*/ 	.word	0x00000d80


	//   ....[1]....
        /*011c*/ 	.word	0x00000db0


	//   ....[2]....
        /*0120*/ 	.word	0x00000dd0


	//   ....[3]....
        /*0124*/ 	.word	0x00000de0


	//   ....[4]....
        /*0128*/ 	.word	0x00000e10


	//   ....[5]....
        /*012c*/ 	.word	0x00000e30


	//   ....[6]....
        /*0130*/ 	.word	0x00000e50


	//   ....[7]....
        /*0134*/ 	.word	0x00000e60


	//   ....[8]....
        /*0138*/ 	.word	0x00000e80


	//   ....[9]....
        /*013c*/ 	.word	0x00000eb0


	//   ....[10]....
        /*0140*/ 	.word	0x00000ed0


	//   ....[11]....
        /*0144*/ 	.word	0x00000ee0


	//   ....[12]....
        /*0148*/ 	.word	0x00001170


	//   ....[13]....
        /*014c*/ 	.word	0x00001180


	//   ....[14]....
        /*0150*/ 	.word	0x00001190


	//   ....[15]....
        /*0154*/ 	.word	0x000011a0


	//   ....[16]....
        /*0158*/ 	.word	0x000011f0


	//   ....[17]....
        /*015c*/ 	.word	0x00001200


	//   ....[18]....
        /*0160*/ 	.word	0x00001210


	//   ....[19]....
        /*0164*/ 	.word	0x00001220


	//   ....[20]....
        /*0168*/ 	.word	0x00001280


	//   ....[21]....
        /*016c*/ 	.word	0x00001290


	//   ....[22]....
        /*0170*/ 	.word	0x000012a0


	//   ....[23]....
        /*0174*/ 	.word	0x000012b0


	//----- nvinfo : EIATTR_EXIT_INSTR_OFFSETS
	.align		4
.L_34:
        /*0178*/ 	.byte	0x04, 0x1c
        /*017a*/ 	.short	(.L_36 - .L_35)


	//   ....[0]....
.L_35:
        /*017c*/ 	.word	0x000017e0


	//   ....[1]....
        /*0180*/ 	.word	0x00001830


	//----- nvinfo : EIATTR_REQNTID
	.align		4
.L_36:
        /*0184*/ 	.byte	0x04, 0x10
        /*0186*/ 	.short	(.L_38 - .L_37)
.L_37:
        /*0188*/ 	.word	0x00000100
        /*018c*/ 	.word	0x00000001
        /*0190*/ 	.word	0x00000001


	//----- nvinfo : EIATTR_CBANK_PARAM_SIZE
	.align		4
.L_38:
        /*0194*/ 	.byte	0x03, 0x19
        /*0196*/ 	.short	0x0048


	//----- nvinfo : EIATTR_PARAM_CBANK
	.align		4
        /*0198*/ 	.byte	0x04, 0x0a
        /*019a*/ 	.short	(.L_40 - .L_39)
	.align		4
.L_39:
        /*019c*/ 	.word	index@(.nv.constant0.triton_per_fused_add_native_layer_norm_native_layer_norm_backward_5)
        /*01a0*/ 	.short	0x0210
        /*01a2*/ 	.short	0x0048


	//----- nvinfo : EIATTR_SW_WAR
	.align		4
.L_40:
        /*01a4*/ 	.byte	0x04, 0x36
        /*01a6*/ 	.short	(.L_42 - .L_41)
.L_41:
        /*01a8*/ 	.word	0x00000008
.L_42:


//--------------------- .nv.callgraph             --------------------------
	.section	.nv.callgraph,"",@"SHT_CUDA_CALLGRAPH"
	.align	4
	.sectionentsize	8
	.align		4
        /*0000*/ 	.word	0x00000000
	.align		4
        /*0004*/ 	.word	0xffffffff
	.align		4
        /*0008*/ 	.word	0x00000000
	.align		4
        /*000c*/ 	.word	0xfffffffe
	.align		4
        /*0010*/ 	.word	0x00000000
	.align		4
        /*0014*/ 	.word	0xfffffffd
	.align		4
        /*0018*/ 	.word	0x00000000
	.align		4
        /*001c*/ 	.word	0xfffffffc


//--------------------- .nv.constant4             --------------------------
	.section	.nv.constant4,"a",@progbits
	.align	8
	.align		8
.nv.constant4:
        /*0000*/ 	.dword	_$_str


//--------------------- .text.triton_per_fused_add_native_layer_norm_native_layer_norm_backward_5 --------------------------
	.section	.text.triton_per_fused_add_native_layer_norm_native_layer_norm_backward_5,"ax",@progbits
	.sectionflags	@"SHF_BARRIERS=1"
	.align	128
        .global         triton_per_fused_add_native_layer_norm_native_layer_norm_backward_5
        .type           triton_per_fused_add_native_layer_norm_native_layer_norm_backward_5,@function
        .size           triton_per_fused_add_native_layer_norm_native_layer_norm_backward_5,(.L_x_1 - triton_per_fused_add_native_layer_norm_native_layer_norm_backward_5)
        .other          triton_per_fused_add_native_layer_norm_native_layer_norm_backward_5,@"STO_CUDA_ENTRY STV_DEFAULT"
triton_per_fused_add_native_layer_norm_native_layer_norm_backward_5:
.text.triton_per_fused_add_native_layer_norm_native_layer_norm_backward_5:
[----:B------:R-:W0:Y:S01]  /*0000*/  LDC R1, c[0x0][0x28] ;  /* 0x00000a00ff017b82 */ /* 0x000e220000000800 */
[----:B------:R-:W1:Y:S07]  /*0010*/  S2R R29, SR_CTAID.X ;  /* 0x00000000001d7919 */ /* 0x000e6e0000002500 */
[----:B------:R-:W2:Y:S01]  /*0020*/  LDC.64 R2, c[0x0][0x210] ;  /* 0x00008400ff027b82 */ /* 0x000ea20000000a00 */
[----:B------:R-:W-:Y:S01]  /*0030*/  ULDC.64 UR6, c[0x0][0x208] ;  /* 0x0000820000067ab9 */ /* 0x000fe20000000a00 */
[----:B------:R-:W-:Y:S01]  /*0040*/  CS2R R8, SRZ ;  /* 0x0000000000087805 */ /* 0x000fe2000001ff00 */
[----:B------:R-:W3:Y:S01]  /*0050*/  S2R R28, SR_TID.X ;  /* 0x00000000001c7919 */ /* 0x000ee20000002100 */
[----:B------:R-:W-:-:S02]  /*0060*/  CS2R R10, SRZ ;  /* 0x00000000000a7805 */ /* 0x000fc4000001ff00 */
[----:B------:R-:W-:Y:S02]  /*0070*/  CS2R R12, SRZ ;  /* 0x00000000000c7805 */ /* 0x000fe4000001ff00 */
[----:B------:R-:W-:Y:S01]  /*0080*/  CS2R R14, SRZ ;  /* 0x00000000000e7805 */ /* 0x000fe2000001ff00 */
[----:B------:R-:W4:Y:S01]  /*0090*/  S2UR UR5, SR_CgaCtaId ;  /* 0x00000000000579c3 */ /* 0x000f220000008800 */
[----:B------:R-:W-:-:S07]  /*00a0*/  UMOV UR4, 0x400 ;  /* 0x0000040000047882 */ /* 0x000fce0000000000 */
[----:B------:R-:W5:Y:S08]  /*00b0*/  LDC.64 R46, c[0x0][0x228] ;  /* 0x00008a00ff2e7b82 */ /* 0x000f700000000a00 */
[----:B------:R-:W4:Y:S01]  /*00c0*/  LDC.64 R44, c[0x0][0x230] ;  /* 0x00008c00ff2c7b82 */ /* 0x000f220000000a00 */
[----:B-1----:R-:W-:Y:S02]  /*00d0*/  SHF.L.U32 R29, R29, 0x7, RZ ;  /* 0x000000071d1d7819 */ /* 0x002fe400000006ff */
[----:B---3--:R-:W-:-:S02]  /*00e0*/  SHF.L.U32 R34, R28, 0x2, RZ ;  /* 0x000000021c227819 */ /* 0x008fc400000006ff */
[----:B------:R-:W-:Y:S02]  /*00f0*/  SHF.L.U32 R31, R28, 0x1, RZ ;  /* 0x000000011c1f7819 */ /* 0x000fe400000006ff */
[----:B------:R-:W-:-:S04]  /*0100*/  LOP3.LUT R0, R29, 0x7c, R34, 0xf8, !PT ;  /* 0x0000007c1d007812 */ /* 0x000fc800078ef822 */
[----:B------:R-:W-:Y:S02]  /*0110*/  SHF.R.S32.HI R5, RZ, 0x1f, R0 ;  /* 0x0000001fff057819 */ /* 0x000fe40000011400 */
[----:B------:R-:W-:Y:S02]  /*0120*/  ISETP.GE.AND P0, PT, R0, 0x100, PT ;  /* 0x000001000000780c */ /* 0x000fe40003f06270 */
[----:B------:R-:W-:-:S04]  /*0130*/  LEA.HI R5, R5, R0, RZ, 0x6 ;  /* 0x0000000005057211 */ /* 0x000fc800078f30ff */
[C---:B------:R-:W-:Y:S02]  /*0140*/  SHF.L.U32 R4, R5.reuse, 0x5, RZ ;  /* 0x0000000505047819 */ /* 0x040fe400000006ff */
[----:B------:R-:W-:Y:S02]  /*0150*/  LOP3.LUT R5, R5, 0xffffffc0, RZ, 0xc0, !PT ;  /* 0xffffffc005057812 */ /* 0x000fe400078ec0ff */
[----:B------:R-:W-:Y:S02]  /*0160*/  LOP3.LUT R6, R4, 0xfffff800, RZ, 0xc0, !PT ;  /* 0xfffff80004067812 */ /* 0x000fe400078ec0ff */
[----:B------:R-:W-:Y:S02]  /*0170*/  LOP3.LUT R4, R31, 0x1c0, RZ, 0xc0, !PT ;  /* 0x000001c01f047812 */ /* 0x000fe400078ec0ff */
[----:B------:R-:W-:Y:S02]  /*0180*/  IADD3 R5, R6, R0, -R5 ;  /* 0x0000000006057210 */ /* 0x000fe40007ffe805 */
[----:B------:R-:W-:-:S02]  /*0190*/  CS2R R6, SRZ ;  /* 0x0000000000067805 */ /* 0x000fc4000001ff00 */
[----:B------:R-:W-:Y:S02]  /*01a0*/  IADD3 R21, R4, R5, RZ ;  /* 0x0000000504157210 */ /* 0x000fe40007ffe0ff */
[----:B------:R-:W-:Y:S02]  /*01b0*/  CS2R R4, SRZ ;  /* 0x0000000000047805 */ /* 0x000fe4000001ff00 */
[----:B------:R-:W-:Y:S01]  /*01c0*/  IADD3 R19, R21, 0x200, RZ ;  /* 0x0000020015137810 */ /* 0x000fe20007ffe0ff */
[----:B--2---:R-:W-:Y:S01]  /*01d0*/  IMAD.WIDE R16, R21, 0x4, R2 ;  /* 0x0000000415107825 */ /* 0x004fe200078e0202 */
[----:B------:R-:W-:-:S03]  /*01e0*/  IADD3 R23, R21, 0x400, RZ ;  /* 0x0000040015177810 */ /* 0x000fc60007ffe0ff */
[--C-:B------:R-:W-:Y:S01]  /*01f0*/  IMAD.WIDE R18, R19, 0x4, R2.reuse ;  /* 0x0000000413127825 */ /* 0x100fe200078e0202 */
[----:B------:R1:W2:Y:S04]  /*0200*/  @!P0 LDG.E.128 R4, desc[UR6][R16.64] ;  /* 0x0000000610048981 */ /* 0x0002a8000c1e1d00 */
[----:B------:R3:W5:Y:S01]  /*0210*/  @!P0 LDG.E.128 R8, desc[UR6][R18.64] ;  /* 0x0000000612088981 */ /* 0x000762000c1e1d00 */
[----:B-1----:R-:W-:Y:S01]  /*0220*/  IADD3 R17, R21, 0x600, RZ ;  /* 0x0000060015117810 */ /* 0x002fe20007ffe0ff */
[----:B------:R-:W-:Y:S01]  /*0230*/  IMAD.WIDE R20, R23, 0x4, R2 ;  /* 0x0000000417147825 */ /* 0x000fe200078e0202 */
[----:B---3--:R-:W-:-:S03]  /*0240*/  CS2R R18, SRZ ;  /* 0x0000000000127805 */ /* 0x008fc6000001ff00 */
[----:B------:R-:W-:Y:S01]  /*0250*/  IMAD.WIDE R2, R17, 0x4, R2 ;  /* 0x0000000411027825 */ /* 0x000fe200078e0202 */
[----:B------:R-:W-:Y:S01]  /*0260*/  CS2R R16, SRZ ;  /* 0x0000000000107805 */ /* 0x000fe2000001ff00 */
[----:B------:R1:W3:Y:S05]  /*0270*/  @!P0 LDG.E.128 R12, desc[UR6][R20.64] ;  /* 0x00000006140c8981 */ /* 0x0002ea000c1e1d00 */
[----:B------:R1:W3:Y:S01]  /*0280*/  @!P0 LDG.E.128 R16, desc[UR6][R2.64] ;  /* 0x0000000602108981 */ /* 0x0002e2000c1e1d00 */
[----:B------:R-:W-:Y:S01]  /*0290*/  SHF.R.U32.HI R22, RZ, 0x3, R28 ;  /* 0x00000003ff167819 */ /* 0x000fe2000001161c */
[----:B----4-:R-:W-:Y:S01]  /*02a0*/  UPRMT UR4, UR5, 0x654, UR4 ;  /* 0x0000065405047896 */ /* 0x010fe20008000004 */
[----:B------:R-:W-:-:S02]  /*02b0*/  SHF.L.U32 R0, R28, 0x7, RZ ;  /* 0x000000071c007819 */ /* 0x000fc400000006ff */
[----:B-1----:R-:W-:Y:S02]  /*02c0*/  SGXT.U32 R20, R22, 0x5 ;  /* 0x000000051614781a */ /* 0x002fe40000000000 */
[----:B------:R-:W-:Y:S02]  /*02d0*/  LOP3.LUT R22, R0, 0xf80, RZ, 0xc0, !PT ;  /* 0x00000f8000167812 */ /* 0x000fe400078ec0ff */
[----:B------:R-:W-:Y:S02]  /*02e0*/  LOP3.LUT R0, R34, 0x1c, RZ, 0xc0, !PT ;  /* 0x0000001c22007812 */ /* 0x000fe400078ec0ff */
[----:B0-----:R-:W-:Y:S02]  /*02f0*/  LOP3.LUT R3, R29, R20, RZ, 0xfc, !PT ;  /* 0x000000141d037212 */ /* 0x001fe400078efcff */
[----:B------:R-:W-:Y:S02]  /*0300*/  SHF.R.U32.HI R27, RZ, 0x5, R28 ;  /* 0x00000005ff1b7819 */ /* 0x000fe4000001161c */
[----:B------:R-:W-:-:S02]  /*0310*/  LOP3.LUT R21, R29, 0x20, R20, 0xfe, !PT ;  /* 0x000000201d157812 */ /* 0x000fc400078efe14 */
[----:B------:R-:W-:Y:S02]  /*0320*/  LOP3.LUT R23, R29, 0x40, R20, 0xfe, !PT ;  /* 0x000000401d177812 */ /* 0x000fe400078efe14 */
[C---:B------:R-:W-:Y:S02]  /*0330*/  ISETP.GE.AND P1, PT, R3.reuse, 0x100, PT ;  /* 0x000001000300780c */ /* 0x040fe40003f26270 */
[-C--:B------:R-:W-:Y:S02]  /*0340*/  LEA R32, R3, R0.reuse, 0x5 ;  /* 0x0000000003207211 */ /* 0x080fe400078e28ff */
[----:B------:R-:W-:Y:S02]  /*0350*/  SGXT.U32 R27, R27, 0x3 ;  /* 0x000000031b1b781a */ /* 0x000fe40000000000 */
[C---:B------:R-:W-:Y:S02]  /*0360*/  ISETP.GE.AND P4, PT, R21.reuse, 0x100, PT ;  /* 0x000001001500780c */ /* 0x040fe40003f86270 */
[----:B------:R-:W-:-:S02]  /*0370*/  LEA R3, R21, R0, 0x5 ;  /* 0x0000000015037211 */ /* 0x000fc400078e28ff */
[C---:B------:R-:W-:Y:S02]  /*0380*/  LOP3.LUT R21, R22.reuse, 0x20, RZ, 0xfc, !PT ;  /* 0x0000002016157812 */ /* 0x040fe400078efcff */
[C---:B------:R-:W-:Y:S02]  /*0390*/  ISETP.GE.AND P3, PT, R23.reuse, 0x100, PT ;  /* 0x000001001700780c */ /* 0x040fe40003f66270 */
[----:B------:R-:W-:Y:S02]  /*03a0*/  LEA R2, R23, R0, 0x5 ;  /* 0x0000000017027211 */ /* 0x000fe400078e28ff */
[----:B------:R-:W-:Y:S02]  /*03b0*/  LOP3.LUT R25, R29, 0x60, R20, 0xfe, !PT ;  /* 0x000000601d197812 */ /* 0x000fe400078efe14 */
[C---:B------:R-:W-:Y:S02]  /*03c0*/  LOP3.LUT R23, R22.reuse, 0x40, RZ, 0xfc, !PT ;  /* 0x0000004016177812 */ /* 0x040fe400078efcff */
[----:B------:R-:W-:-:S02]  /*03d0*/  LOP3.LUT R27, R22, R27, RZ, 0xfc, !PT ;  /* 0x0000001b161b7212 */ /* 0x000fc400078efcff */
[C---:B------:R-:W-:Y:S02]  /*03e0*/  LEA.HI R20, R22.reuse, UR4, RZ, 0x1f ;  /* 0x0000000416147c11 */ /* 0x040fe4000f8ff8ff */
[----:B------:R-:W-:Y:S02]  /*03f0*/  LOP3.LUT R24, R22, 0x60, RZ, 0xfc, !PT ;  /* 0x0000006016187812 */ /* 0x000fe400078efcff */
[----:B------:R-:W-:Y:S02]  /*0400*/  LEA.HI R22, R21, UR4, RZ, 0x1f ;  /* 0x0000000415167c11 */ /* 0x000fe4000f8ff8ff */
[----:B------:R-:W-:Y:S02]  /*0410*/  LEA.HI R26, R23, UR4, RZ, 0x1f ;  /* 0x00000004171a7c11 */ /* 0x000fe4000f8ff8ff */
[----:B------:R-:W-:Y:S02]  /*0420*/  LEA.HI R24, R24, UR4, RZ, 0x1f ;  /* 0x0000000418187c11 */ /* 0x000fe4000f8ff8ff */
[----:B------:R-:W-:-:S02]  /*0430*/  LEA R20, R27, R20, 0x2 ;  /* 0x000000141b147211 */ /* 0x000fc400078e10ff */
[----:B------:R-:W-:Y:S02]  /*0440*/  LEA R21, R27, R22, 0x2 ;  /* 0x000000161b157211 */ /* 0x000fe400078e10ff */
[C---:B------:R-:W-:Y:S02]  /*0450*/  ISETP.GE.AND P2, PT, R25.reuse, 0x100, PT ;  /* 0x000001001900780c */ /* 0x040fe40003f46270 */
[----:B------:R-:W-:Y:S02]  /*0460*/  LEA R0, R25, R0, 0x5 ;  /* 0x0000000019007211 */ /* 0x000fe400078e28ff */
[C---:B------:R-:W-:Y:S02]  /*0470*/  LEA R26, R27.reuse, R26, 0x2 ;  /* 0x0000001a1b1a7211 */ /* 0x040fe400078e10ff */
[----:B------:R-:W-:Y:S02]  /*0480*/  LEA R27, R27, R24, 0x2 ;  /* 0x000000181b1b7211 */ /* 0x000fe400078e10ff */
[----:B--2---:R-:W-:-:S02]  /*0490*/  SEL R23, R4, RZ, !P0 ;  /* 0x000000ff04177207 */ /* 0x004fc40004000000 */
[----:B------:R-:W-:Y:S02]  /*04a0*/  SEL R22, R5, RZ, !P0 ;  /* 0x000000ff05167207 */ /* 0x000fe40004000000 */
[----:B------:R-:W-:Y:S01]  /*04b0*/  SEL R25, R6, RZ, !P0 ;  /* 0x000000ff06197207 */ /* 0x000fe20004000000 */
[----:B------:R-:W-:Y:S01]  /*04c0*/  STS [R20], R23 ;  /* 0x0000001714007388 */ /* 0x000fe20000000800 */
[----:B------:R-:W-:Y:S01]  /*04d0*/  SEL R6, R7, RZ, !P0 ;  /* 0x000000ff07067207 */ /* 0x000fe20004000000 */
[----:B------:R-:W0:Y:S01]  /*04e0*/  LDC.64 R4, c[0x0][0x218] ;  /* 0x00008600ff047b82 */ /* 0x000e220000000a00 */
[----:B-----5:R-:W-:Y:S01]  /*04f0*/  SEL R7, R8, RZ, !P0 ;  /* 0x000000ff08077207 */ /* 0x020fe20004000000 */
[----:B------:R1:W-:Y:S01]  /*0500*/  STS [R21+0x80], R22 ;  /* 0x0000801615007388 */ /* 0x0003e20000000800 */
[----:B------:R-:W-:Y:S02]  /*0510*/  SEL R8, R9, RZ, !P0 ;  /* 0x000000ff09087207 */ /* 0x000fe40004000000 */
[----:B------:R-:W-:Y:S01]  /*0520*/  SEL R33, R10, RZ, !P0 ;  /* 0x000000ff0a217207 */ /* 0x000fe20004000000 */
[----:B------:R-:W-:Y:S01]  /*0530*/  STS [R26+0x100], R25 ;  /* 0x000100191a007388 */ /* 0x000fe20000000800 */
[----:B------:R-:W-:-:S03]  /*0540*/  SEL R24, R11, RZ, !P0 ;  /* 0x000000ff0b187207 */ /* 0x000fc60004000000 */
[----:B------:R-:W-:Y:S01]  /*0550*/  STS [R27+0x180], R6 ;  /* 0x000180061b007388 */ /* 0x000fe20000000800 */
[----:B---3--:R-:W-:Y:S02]  /*0560*/  SEL R11, R12, RZ, !P0 ;  /* 0x000000ff0c0b7207 */ /* 0x008fe40004000000 */
[----:B-1----:R-:W-:Y:S01]  /*0570*/  SEL R22, R13, RZ, !P0 ;  /* 0x000000ff0d167207 */ /* 0x002fe20004000000 */
[----:B------:R1:W-:Y:S01]  /*0580*/  STS [R20+0x20], R7 ;  /* 0x0000200714007388 */ /* 0x0003e20000000800 */
[----:B------:R-:W-:Y:S02]  /*0590*/  SEL R23, R14, RZ, !P0 ;  /* 0x000000ff0e177207 */ /* 0x000fe40004000000 */
[----:B------:R-:W-:Y:S02]  /*05a0*/  CS2R R12, SRZ ;  /* 0x00000000000c7805 */ /* 0x000fe4000001ff00 */
[----:B------:R-:W-:Y:S01]  /*05b0*/  SEL R36, R15, RZ, !P0 ;  /* 0x000000ff0f247207 */ /* 0x000fe20004000000 */
[----:B------:R-:W-:Y:S01]  /*05c0*/  STS [R21+0xa0], R8 ;  /* 0x0000a00815007388 */ /* 0x000fe20000000800 */
[----:B------:R-:W-:-:S02]  /*05d0*/  SEL R9, R16, RZ, !P0 ;  /* 0x000000ff10097207 */ /* 0x000fc40004000000 */
[----:B------:R-:W-:Y:S02]  /*05e0*/  CS2R R14, SRZ ;  /* 0x00000000000e7805 */ /* 0x000fe4000001ff00 */
[----:B------:R-:W-:Y:S01]  /*05f0*/  SEL R10, R17, RZ, !P0 ;  /* 0x000000ff110a7207 */ /* 0x000fe20004000000 */
[----:B------:R2:W-:Y:S01]  /*0600*/  STS [R26+0x120], R33 ;  /* 0x000120211a007388 */ /* 0x0005e20000000800 */
[----:B------:R-:W-:Y:S01]  /*0610*/  SEL R30, R19, RZ, !P0 ;  /* 0x000000ff131e7207 */ /* 0x000fe20004000000 */
[----:B-1----:R-:W1:Y:S01]  /*0620*/  LDC.64 R6, c[0x0][0x220] ;  /* 0x00008800ff067b82 */ /* 0x002e620000000a00 */
[----:B------:R-:W-:Y:S01]  /*0630*/  CS2R R16, SRZ ;  /* 0x0000000000107805 */ /* 0x000fe2000001ff00 */
[----:B------:R-:W-:Y:S04]  /*0640*/  STS [R27+0x1a0], R24 ;  /* 0x0001a0181b007388 */ /* 0x000fe80000000800 */
[----:B------:R-:W-:Y:S01]  /*0650*/  STS [R20+0x40], R11 ;  /* 0x0000400b14007388 */ /* 0x000fe20000000800 */
[----:B--2---:R-:W-:-:S02]  /*0660*/  SEL R33, R18, RZ, !P0 ;  /* 0x000000ff12217207 */ /* 0x004fc40004000000 */
[----:B------:R-:W-:Y:S01]  /*0670*/  CS2R R18, SRZ ;  /* 0x0000000000127805 */ /* 0x000fe2000001ff00 */
[----:B------:R-:W-:Y:S04]  /*0680*/  STS [R21+0xc0], R22 ;  /* 0x0000c01615007388 */ /* 0x000fe80000000800 */
[----:B------:R-:W-:Y:S04]  /*0690*/  STS [R26+0x140], R23 ;  /* 0x000140171a007388 */ /* 0x000fe80000000800 */
[----:B------:R-:W-:Y:S04]  /*06a0*/  STS [R27+0x1c0], R36 ;  /* 0x0001c0241b007388 */ /* 0x000fe80000000800 */
[----:B------:R0:W-:Y:S04]  /*06b0*/  STS [R20+0x60], R9 ;  /* 0x0000600914007388 */ /* 0x0001e80000000800 */
[----:B------:R2:W-:Y:S04]  /*06c0*/  STS [R21+0xe0], R10 ;  /* 0x0000e00a15007388 */ /* 0x0005e80000000800 */
[----:B------:R3:W-:Y:S01]  /*06d0*/  STS [R26+0x160], R33 ;  /* 0x000160211a007388 */ /* 0x0007e20000000800 */
[----:B0-----:R-:W-:-:S03]  /*06e0*/  IMAD.WIDE R8, R32, 0x4, R4 ;  /* 0x0000000420087825 */ /* 0x001fc600078e0204 */
[----:B------:R0:W-:Y:S01]  /*06f0*/  STS [R27+0x1e0], R30 ;  /* 0x0001e01e1b007388 */ /* 0x0001e20000000800 */
[----:B------:R-:W-:Y:S01]  /*0700*/  CS2R R22, SRZ ;  /* 0x0000000000167805 */ /* 0x000fe2000001ff00 */
[--C-:B--2---:R-:W-:Y:S01]  /*0710*/  IMAD.WIDE R10, R3, 0x4, R4.reuse ;  /* 0x00000004030a7825 */ /* 0x104fe200078e0204 */
[----:B------:R-:W-:Y:S01]  /*0720*/  BAR.SYNC.DEFER_BLOCKING 0x0 ;  /* 0x0000000000007b1d */ /* 0x000fe20000010000 */
[----:B---3--:R-:W-:Y:S02]  /*0730*/  SHF.L.U32 R33, R28, 0x2, RZ ;  /* 0x000000021c217819 */ /* 0x008fe400000006ff */
[----:B------:R-:W-:Y:S02]  /*0740*/  CS2R R20, SRZ ;  /* 0x0000000000147805 */ /* 0x000fe4000001ff00 */
[----:B------:R-:W-:Y:S01]  /*0750*/  CS2R R24, SRZ ;  /* 0x0000000000187805 */ /* 0x000fe2000001ff00 */
[----:B------:R-:W-:Y:S01]  /*0760*/  IMAD.WIDE R36, R2, 0x4, R4 ;  /* 0x0000000402247825 */ /* 0x000fe200078e0204 */
[----:B0-----:R-:W-:-:S02]  /*0770*/  CS2R R26, SRZ ;  /* 0x00000000001a7805 */ /* 0x001fc4000001ff00 */
[----:B------:R-:W-:-:S05]  /*0780*/  LOP3.LUT R30, R33, 0x1c, RZ, 0xc0, !PT ;  /* 0x0000001c211e7812 */ /* 0x000fca00078ec0ff */
[----:B-1----:R-:W-:Y:S01]  /*0790*/  IMAD.WIDE.U32 R6, R30, 0x4, R6 ;  /* 0x000000041e067825 */ /* 0x002fe200078e0006 */
[----:B------:R0:W2:Y:S04]  /*07a0*/  @!P1 LDG.E.128 R12, desc[UR6][R8.64] ;  /* 0x00000006080c9981 */ /* 0x0000a8000c1e1d00 */
[----:B------:R1:W3:Y:S04]  /*07b0*/  @!P4 LDG.E.128 R16, desc[UR6][R10.64] ;  /* 0x000000060a10c981 */ /* 0x0002e8000c1e1d00 */
[----:B------:R-:W4:Y:S01]  /*07c0*/  @!P3 LDG.E.128 R20, desc[UR6][R36.64] ;  /* 0x000000062414b981 */ /* 0x000f22000c1e1d00 */
[----:B0-----:R-:W-:-:S03]  /*07d0*/  IMAD.WIDE R8, R0, 0x4, R4 ;  /* 0x0000000400087825 */ /* 0x001fc600078e0204 */
[----:B------:R-:W5:Y:S04]  /*07e0*/  LDG.E.EL.128 R4, desc[UR6][R6.64] ;  /* 0x0000000606047981 */ /* 0x000f68000c2e1d00 */
[----:B------:R0:W5:Y:S01]  /*07f0*/  @!P2 LDG.E.128 R24, desc[UR6][R8.64] ;  /* 0x000000060818a981 */ /* 0x000162000c1e1d00 */
[----:B------:R-:W-:-:S04]  /*0800*/  LOP3.LUT R34, R34, 0x3fc, RZ, 0xc0, !PT ;  /* 0x000003fc22227812 */ /* 0x000fc800078ec0ff */
[C---:B-1----:R-:W-:Y:S02]  /*0810*/  LOP3.LUT R10, R34.reuse, 0x400, RZ, 0xfc, !PT ;  /* 0x00000400220a7812 */ /* 0x042fe400078efcff */
[C---:B------:R-:W-:Y:S02]  /*0820*/  LOP3.LUT R11, R34.reuse, 0x800, RZ, 0xfc, !PT ;  /* 0x00000800220b7812 */ /* 0x040fe400078efcff */
[----:B------:R-:W-:Y:S02]  /*0830*/  LOP3.LUT R33, R34, 0xc00, RZ, 0xfc, !PT ;  /* 0x00000c0022217812 */ /* 0x000fe400078efcff */
[----:B------:R-:W-:Y:S02]  /*0840*/  LOP3.LUT R31, R31, 0x1f0, RZ, 0xc0, !PT ;  /* 0x000001f01f1f7812 */ /* 0x000fe400078ec0ff */
[----:B------:R-:W-:Y:S02]  /*0850*/  SHF.R.U32.HI R10, RZ, 0x1, R10 ;  /* 0x00000001ff0a7819 */ /* 0x000fe4000001160a */
[----:B------:R-:W-:-:S02]  /*0860*/  SHF.R.U32.HI R11, RZ, 0x1, R11 ;  /* 0x00000001ff0b7819 */ /* 0x000fc4000001160b */
[----:B------:R-:W-:Y:S02]  /*0870*/  SHF.R.U32.HI R33, RZ, 0x1, R33 ;  /* 0x00000001ff217819 */ /* 0x000fe40000011621 */
[----:B------:R-:W-:Y:S02]  /*0880*/  IADD3 R31, R31, UR4, RZ ;  /* 0x000000041f1f7c10 */ /* 0x000fe4000fffe0ff */
[----:B------:R-:W-:Y:S02]  /*0890*/  LOP3.LUT R10, R10, 0x3f0, RZ, 0xc0, !PT ;  /* 0x000003f00a0a7812 */ /* 0x000fe400078ec0ff */
[----:B------:R-:W-:Y:S02]  /*08a0*/  LOP3.LUT R11, R11, 0x5f0, RZ, 0xc0, !PT ;  /* 0x000005f00b0b7812 */ /* 0x000fe400078ec0ff */
[----:B------:R-:W-:Y:S02]  /*08b0*/  LOP3.LUT R33, R33, 0x7f0, RZ, 0xc0, !PT ;  /* 0x000007f021217812 */ /* 0x000fe400078ec0ff */
[----:B0-----:R-:W-:-:S02]  /*08c0*/  LEA R8, R34, R31, 0x2 ;  /* 0x0000001f22087211 */ /* 0x001fc400078e10ff */
[----:B------:R-:W-:Y:S02]  /*08d0*/  IADD3 R9, R10, UR4, RZ ;  /* 0x000000040a097c10 */ /* 0x000fe4000fffe0ff */
[----:B------:R-:W-:Y:S02]  /*08e0*/  IADD3 R11, R11, UR4, RZ ;  /* 0x000000040b0b7c10 */ /* 0x000fe4000fffe0ff */
[----:B------:R-:W-:Y:S02]  /*08f0*/  IADD3 R31, R33, UR4, RZ ;  /* 0x00000004211f7c10 */ /* 0x000fe4000fffe0ff */
[C---:B------:R-:W-:Y:S02]  /*0900*/  LEA R42, R34.reuse, R9, 0x2 ;  /* 0x00000009222a7211 */ /* 0x040fe400078e10ff */
[C---:B------:R-:W-:Y:S02]  /*0910*/  LEA R33, R34.reuse, R11, 0x2 ;  /* 0x0000000b22217211 */ /* 0x040fe400078e10ff */
[----:B------:R-:W-:Y:S01]  /*0920*/  LEA R31, R34, R31, 0x2 ;  /* 0x0000001f221f7211 */ /* 0x000fe200078e10ff */
[----:B------:R-:W0:Y:S01]  /*0930*/  LDS.128 R8, [R8] ;  /* 0x0000000008087984 */ /* 0x000e220000000c00 */
[----:B------:R-:W-:-:S04]  /*0940*/  IMAD.WIDE.U32 R48, R30, 0x4, R46 ;  /* 0x000000041e307825 */ /* 0x000fc800078e002e */
[----:B------:R-:W-:Y:S01]  /*0950*/  IMAD.WIDE.U32 R46, R30, 0x4, R44 ;  /* 0x000000041e2e7825 */ /* 0x000fe200078e002c */
[----:B--2---:R-:W-:Y:S02]  /*0960*/  SEL R43, R12, RZ, !P1 ;  /* 0x000000ff0c2b7207 */ /* 0x004fe40004800000 */
[----:B------:R-:W-:Y:S02]  /*0970*/  SEL R12, R13, RZ, !P1 ;  /* 0x000000ff0d0c7207 */ /* 0x000fe40004800000 */
[----:B------:R-:W-:Y:S02]  /*0980*/  SEL R13, R14, RZ, !P1 ;  /* 0x000000ff0e0d7207 */ /* 0x000fe40004800000 */
[----:B------:R-:W-:Y:S02]  /*0990*/  SEL R36, R15, RZ, !P1 ;  /* 0x000000ff0f247207 */ /* 0x000fe40004800000 */
[----:B---3--:R-:W-:Y:S02]  /*09a0*/  SEL R14, R17, RZ, !P4 ;  /* 0x000000ff110e7207 */ /* 0x008fe40006000000 */
[----:B------:R-:W-:-:S02]  /*09b0*/  SEL R15, R16, RZ, !P4 ;  /* 0x000000ff100f7207 */ /* 0x000fc40006000000 */
[----:B------:R-:W-:Y:S02]  /*09c0*/  SEL R39, R18, RZ, !P4 ;  /* 0x000000ff12277207 */ /* 0x000fe40006000000 */
[----:B----4-:R-:W-:Y:S02]  /*09d0*/  SEL R17, R20, RZ, !P3 ;  /* 0x000000ff14117207 */ /* 0x010fe40005800000 */
[----:B-----5:R-:W-:Y:S02]  /*09e0*/  SEL R35, R24, RZ, !P2 ;  /* 0x000000ff18237207 */ /* 0x020fe40005000000 */
[----:B------:R-:W-:Y:S02]  /*09f0*/  SEL R18, R21, RZ, !P3 ;  /* 0x000000ff15127207 */ /* 0x000fe40005800000 */
[----:B------:R-:W-:Y:S01]  /*0a00*/  SEL R34, R25, RZ, !P2 ;  /* 0x000000ff19227207 */ /* 0x000fe20005000000 */
[--C-:B------:R-:W-:Y:S01]  /*0a10*/  FADD R43, R43, R4.reuse ;  /* 0x000000042b2b7221 */ /* 0x100fe20000000000 */
[----:B------:R-:W-:Y:S01]  /*0a20*/  SEL R37, R22, RZ, !P3 ;  /* 0x000000ff16257207 */ /* 0x000fe20005800000 */
[--C-:B------:R-:W-:Y:S01]  /*0a30*/  FADD R25, R15, R4.reuse ;  /* 0x000000040f197221 */ /* 0x100fe20000000000 */
[----:B------:R-:W-:Y:S01]  /*0a40*/  SEL R41, R26, RZ, !P2 ;  /* 0x000000ff1a297207 */ /* 0x000fe20005000000 */
[--C-:B------:R-:W-:Y:S01]  /*0a50*/  FADD R35, R35, R4.reuse ;  /* 0x0000000423237221 */ /* 0x100fe20000000000 */
[----:B------:R-:W-:Y:S01]  /*0a60*/  SEL R40, R27, RZ, !P2 ;  /* 0x000000ff1b287207 */ /* 0x000fe20005000000 */
[----:B------:R-:W-:Y:S01]  /*0a70*/  FADD R27, R17, R4 ;  /* 0x00000004111b7221 */ /* 0x000fe20000000000 */
[----:B------:R-:W-:Y:S01]  /*0a80*/  SEL R16, R23, RZ, !P3 ;  /* 0x000000ff17107207 */ /* 0x000fe20005800000 */
[--C-:B------:R-:W-:Y:S01]  /*0a90*/  FADD R4, R12, R5.reuse ;  /* 0x000000050c047221 */ /* 0x100fe20000000000 */
[--C-:B------:R-:W-:Y:S01]  /*0aa0*/  FADD R26, R14, R5.reuse ;  /* 0x000000050e1a7221 */ /* 0x100fe20000000000 */
[--C-:B------:R-:W-:Y:S01]  /*0ab0*/  FADD R24, R18, R5.reuse ;  /* 0x0000000512187221 */ /* 0x100fe20000000000 */
[----:B------:R-:W-:Y:S01]  /*0ac0*/  FADD R34, R34, R5 ;  /* 0x0000000522227221 */ /* 0x000fe20000000000 */
[--C-:B------:R-:W-:Y:S01]  /*0ad0*/  FADD R5, R13, R6.reuse ;  /* 0x000000060d057221 */ /* 0x100fe20000000000 */
[--C-:B------:R-:W-:Y:S01]  /*0ae0*/  FADD R39, R39, R6.reuse ;  /* 0x0000000627277221 */ /* 0x100fe20000000000 */
[----:B------:R1:W2:Y:S01]  /*0af0*/  LDS.128 R12, [R42+0x1000] ;  /* 0x001000002a0c7984 */ /* 0x0002a20000000c00 */
[--C-:B------:R-:W-:Y:S01]  /*0b00*/  FADD R37, R37, R6.reuse ;  /* 0x0000000625257221 */ /* 0x100fe20000000000 */
[----:B------:R-:W-:Y:S01]  /*0b10*/  FADD R41, R41, R6 ;  /* 0x0000000629297221 */ /* 0x000fe20000000000 */
[--C-:B------:R-:W-:Y:S01]  /*0b20*/  FADD R6, R36, R7.reuse ;  /* 0x0000000724067221 */ /* 0x100fe20000000000 */
[----:B------:R-:W-:Y:S01]  /*0b30*/  SEL R38, R19, RZ, !P4 ;  /* 0x000000ff13267207 */ /* 0x000fe20006000000 */
[--C-:B------:R-:W-:Y:S01]  /*0b40*/  FADD R36, R16, R7.reuse ;  /* 0x0000000710247221 */ /* 0x100fe20000000000 */
[----:B------:R-:W3:Y:S04]  /*0b50*/  LDS.128 R20, [R31+0x3000] ;  /* 0x003000001f147984 */ /* 0x000ee80000000c00 */
[----:B------:R-:W4:Y:S01]  /*0b60*/  LDS.128 R16, [R33+0x2000] ;  /* 0x0020000021107984 */ /* 0x000f220000000c00 */
[--C-:B------:R-:W-:Y:S01]  /*0b70*/  FADD R38, R38, R7.reuse ;  /* 0x0000000726267221 */ /* 0x100fe20000000000 */
[----:B------:R-:W-:Y:S01]  /*0b80*/  FADD R40, R40, R7 ;  /* 0x0000000728287221 */ /* 0x000fe20000000000 */
[----:B0-----:R-:W-:Y:S01]  /*0b90*/  FADD R43, R8, R43 ;  /* 0x0000002b082b7221 */ /* 0x001fe20000000000 */
[----:B------:R-:W-:Y:S01]  /*0ba0*/  FADD R30, R9, R4 ;  /* 0x00000004091e7221 */ /* 0x000fe20000000000 */
[----:B-1----:R-:W-:Y:S01]  /*0bb0*/  FADD R42, R10, R5 ;  /* 0x000000050a2a7221 */ /* 0x002fe20000000000 */
[----:B------:R-:W-:-:S02]  /*0bc0*/  FADD R44, R11, R6 ;  /* 0x000000060b2c7221 */ /* 0x000fc40000000000 */
[----:B------:R0:W5:Y:S04]  /*0bd0*/  LDG.E.EL.128 R4, desc[UR6][R48.64] ;  /* 0x0000000630047981 */ /* 0x000168000c2e1d00 */
[----:B------:R1:W5:Y:S01]  /*0be0*/  LDG.E.EL.128 R8, desc[UR6][R46.64] ;  /* 0x000000062e087981 */ /* 0x000362000c2e1d00 */
[----:B--2---:R-:W-:Y:S01]  /*0bf0*/  FADD R12, R12, R25 ;  /* 0x000000190c0c7221 */ /* 0x004fe20000000000 */
[----:B------:R-:W-:Y:S01]  /*0c00*/  FADD R13, R13, R26 ;  /* 0x0000001a0d0d7221 */ /* 0x000fe20000000000 */
[----:B------:R-:W-:Y:S01]  /*0c10*/  FADD R25, R43, R30 ;  /* 0x0000001e2b197221 */ /* 0x000fe20000000000 */
[----:B------:R-:W-:-:S03]  /*0c20*/  FADD R14, R14, R39 ;  /* 0x000000270e0e7221 */ /* 0x000fc60000000000 */
[----:B------:R-:W-:Y:S01]  /*0c30*/  FADD R25, R42, R25 ;  /* 0x000000192a197221 */ /* 0x000fe20000000000 */
[----:B---3--:R-:W-:Y:S01]  /*0c40*/  FADD R20, R20, R35 ;  /* 0x0000002314147221 */ /* 0x008fe20000000000 */
[----:B----4-:R-:W-:Y:S01]  /*0c50*/  FADD R16, R16, R27 ;  /* 0x0000001b10107221 */ /* 0x010fe20000000000 */
[----:B------:R-:W-:Y:S01]  /*0c60*/  FADD R17, R17, R24 ;  /* 0x0000001811117221 */ /* 0x000fe20000000000 */
        /* <DEDUP_REMOVED lines=12> */
[----:B------:R-:W-:Y:S01]  /*0d30*/  FSEL R21, R21, RZ, !P1 ;  /* 0x000000ff15157208 */ /* 0x000fe20004800000 */
[----:B------:R-:W-:Y:S01]  /*0d40*/  FADD R22, R19, R22 ;  /* 0x0000001613167221 */ /* 0x000fe20000000000 */
[----:B------:R-:W-:Y:S01]  /*0d50*/  FADD R40, R23, R40 ;  /* 0x0000002817287221 */ /* 0x000fe20000000000 */
[----:B------:R-:W-:Y:S01]  /*0d60*/  FSEL R24, R24, RZ, !P4 ;  /* 0x000000ff18187208 */ /* 0x000fe20006000000 */
[----:B------:R-:W-:-:S02]  /*0d70*/  FADD R23, R31, R26 ;  /* 0x0000001a1f177221 */ /* 0x000fc40000000000 */
[----:B------:R-:W2:Y:S01]  /*0d80*/  SHFL.BFLY PT, R26, R21, 0x4, 0x1f ;  /* 0x0c801f00151a7f89 */ /* 0x000ea200000e0000 */
[----:B------:R-:W-:Y:S01]  /*0d90*/  FSEL R22, R22, RZ, !P3 ;  /* 0x000000ff16167208 */ /* 0x000fe20005800000 */
[----:B------:R-:W-:Y:S02]  /*0da0*/  FADD R23, R40, R23 ;  /* 0x0000001728177221 */ /* 0x000fe40000000000 */
[----:B------:R-:W3:Y:S03]  /*0db0*/  SHFL.BFLY PT, R25, R24, 0x4, 0x1f ;  /* 0x0c801f0018197f89 */ /* 0x000ee600000e0000 */
[----:B------:R-:W-:Y:S01]  /*0dc0*/  FSEL R23, R23, RZ, !P2 ;  /* 0x000000ff17177208 */ /* 0x000fe20005000000 */
[----:B------:R-:W4:Y:S04]  /*0dd0*/  SHFL.BFLY PT, R27, R22, 0x4, 0x1f ;  /* 0x0c801f00161b7f89 */ /* 0x000f2800000e0000 */
[----:B------:R-:W0:Y:S01]  /*0de0*/  SHFL.BFLY PT, R36, R23, 0x4, 0x1f ;  /* 0x0c801f0017247f89 */ /* 0x000e2200000e0000 */
[----:B--2---:R-:W-:Y:S01]  /*0df0*/  FADD R26, R21, R26 ;  /* 0x0000001a151a7221 */ /* 0x004fe20000000000 */
[----:B---3--:R-:W-:-:S04]  /*0e00*/  FADD R34, R24, R25 ;  /* 0x0000001918227221 */ /* 0x008fc80000000000 */
[----:B------:R-:W2:Y:S01]  /*0e10*/  SHFL.BFLY PT, R25, R26, 0x2, 0x1f ;  /* 0x0c401f001a197f89 */ /* 0x000ea200000e0000 */
[----:B----4-:R-:W-:-:S03]  /*0e20*/  FADD R37, R22, R27 ;  /* 0x0000001b16257221 */ /* 0x010fc60000000000 */
[----:B------:R-:W3:Y:S01]  /*0e30*/  SHFL.BFLY PT, R21, R34, 0x2, 0x1f ;  /* 0x0c401f0022157f89 */ /* 0x000ee200000e0000 */
[----:B0-----:R-:W-:-:S03]  /*0e40*/  FADD R39, R23, R36 ;  /* 0x0000002417277221 */ /* 0x001fc60000000000 */
[----:B------:R-:W0:Y:S04]  /*0e50*/  SHFL.BFLY PT, R38, R37, 0x2, 0x1f ;  /* 0x0c401f0025267f89 */ /* 0x000e2800000e0000 */
[----:B------:R-:W4:Y:S01]  /*0e60*/  SHFL.BFLY PT, R24, R39, 0x2, 0x1f ;  /* 0x0c401f0027187f89 */ /* 0x000f2200000e0000 */
[----:B--2---:R-:W-:-:S05]  /*0e70*/  FADD R27, R26, R25 ;  /* 0x000000191a1b7221 */ /* 0x004fca0000000000 */
[----:B------:R-:W2:Y:S01]  /*0e80*/  SHFL.BFLY PT, R22, R27, 0x1, 0x1f ;  /* 0x0c201f001b167f89 */ /* 0x000ea200000e0000 */
[----:B---3--:R-:W-:Y:S01]  /*0e90*/  FADD R36, R34, R21 ;  /* 0x0000001522247221 */ /* 0x008fe20000000000 */
[----:B0-----:R-:W-:-:S04]  /*0ea0*/  FADD R25, R37, R38 ;  /* 0x0000002625197221 */ /* 0x001fc80000000000 */
[----:B------:R-:W0:Y:S01]  /*0eb0*/  SHFL.BFLY PT, R21, R36, 0x1, 0x1f ;  /* 0x0c201f0024157f89 */ /* 0x000e2200000e0000 */
[----:B----4-:R-:W-:-:S03]  /*0ec0*/  FADD R24, R39, R24 ;  /* 0x0000001827187221 */ /* 0x010fc60000000000 */
[----:B------:R-:W3:Y:S04]  /*0ed0*/  SHFL.BFLY PT, R26, R25, 0x1, 0x1f ;  /* 0x0c201f00191a7f89 */ /* 0x000ee800000e0000 */
[----:B------:R-:W4:Y:S01]  /*0ee0*/  SHFL.BFLY PT, R35, R24, 0x1, 0x1f ;  /* 0x0c201f0018237f89 */ /* 0x000f2200000e0000 */
[----:B--2---:R-:W-:-:S04]  /*0ef0*/  FADD R23, R27, R22 ;  /* 0x000000161b177221 */ /* 0x004fc80000000000 */
[C---:B------:R-:W-:Y:S01]  /*0f00*/  FFMA R30, R23.reuse, -0.03125, R30 ;  /* 0xbd000000171e7823 */ /* 0x040fe2000000001e */
[----:B0-----:R-:W-:Y:S01]  /*0f10*/  FADD R37, R36, R21 ;  /* 0x0000001524257221 */ /* 0x001fe20000000000 */
[----:B------:R-:W-:Y:S01]  /*0f20*/  FFMA R21, R23, -0.03125, R43 ;  /* 0xbd00000017157823 */ /* 0x000fe2000000002b */
[----:B---3--:R-:W-:Y:S01]  /*0f30*/  FADD R39, R25, R26 ;  /* 0x0000001a19277221 */ /* 0x008fe20000000000 */
[----:B------:R-:W-:Y:S01]  /*0f40*/  FMUL R26, R30, R30 ;  /* 0x0000001e1e1a7220 */ /* 0x000fe20000400000 */
[C---:B------:R-:W-:Y:S01]  /*0f50*/  FFMA R12, R37.reuse, -0.03125, R12 ;  /* 0xbd000000250c7823 */ /* 0x040fe2000000000c */
[C---:B------:R-:W-:Y:S01]  /*0f60*/  FFMA R25, R37.reuse, -0.03125, R13 ;  /* 0xbd00000025197823 */ /* 0x040fe2000000000d */
[C---:B------:R-:W-:Y:S01]  /*0f70*/  FFMA R14, R37.reuse, -0.03125, R14 ;  /* 0xbd000000250e7823 */ /* 0x040fe2000000000e */
[----:B------:R-:W-:Y:S01]  /*0f80*/  FFMA R27, R37, -0.03125, R15 ;  /* 0xbd000000251b7823 */ /* 0x000fe2000000000f */
[----:B------:R-:W-:Y:S01]  /*0f90*/  FFMA R22, R23, -0.03125, R42 ;  /* 0xbd00000017167823 */ /* 0x000fe2000000002a */
[----:B------:R-:W-:Y:S01]  /*0fa0*/  FFMA R37, R21, R21, R26 ;  /* 0x0000001515257223 */ /* 0x000fe2000000001a */
[----:B----4-:R-:W-:Y:S01]  /*0fb0*/  FADD R35, R24, R35 ;  /* 0x0000002318237221 */ /* 0x010fe20000000000 */
[----:B------:R-:W-:Y:S01]  /*0fc0*/  FFMA R41, R39, -0.03125, R18 ;  /* 0xbd00000027297823 */ /* 0x000fe20000000012 */
[----:B------:R-:W-:Y:S01]  /*0fd0*/  FFMA R23, R23, -0.03125, R44 ;  /* 0xbd00000017177823 */ /* 0x000fe2000000002c */
[----:B------:R-:W-:Y:S01]  /*0fe0*/  FFMA R13, R39, -0.03125, R17 ;  /* 0xbd000000270d7823 */ /* 0x000fe20000000011 */
[----:B------:R-:W-:Y:S01]  /*0ff0*/  FFMA R18, R22, R22, R37 ;  /* 0x0000001616127223 */ /* 0x000fe20000000025 */
[----:B------:R-:W-:Y:S01]  /*1000*/  FFMA R17, R35, -0.03125, R33 ;  /* 0xbd00000023117823 */ /* 0x000fe20000000021 */
[C---:B------:R-:W-:Y:S01]  /*1010*/  FFMA R15, R39.reuse, -0.03125, R19 ;  /* 0xbd000000270f7823 */ /* 0x040fe20000000013 */
[----:B------:R-:W-:Y:S01]  /*1020*/  FFMA R43, R39, -0.03125, R16 ;  /* 0xbd000000272b7823 */ /* 0x000fe20000000010 */
[----:B------:R-:W-:Y:S01]  /*1030*/  FMUL R19, R25, R25 ;  /* 0x0000001919137220 */ /* 0x000fe20000400000 */
[----:B------:R-:W-:Y:S01]  /*1040*/  FFMA R24, R23, R23, R18 ;  /* 0x0000001717187223 */ /* 0x000fe20000000012 */
[----:B------:R-:W-:Y:S01]  /*1050*/  FMUL R16, R13, R13 ;  /* 0x0000000d0d107220 */ /* 0x000fe20000400000 */
[----:B------:R-:W-:Y:S01]  /*1060*/  FFMA R39, R35, -0.03125, R20 ;  /* 0xbd00000023277823 */ /* 0x000fe20000000014 */
[----:B------:R-:W-:Y:S01]  /*1070*/  FMUL R18, R17, R17 ;  /* 0x0000001111127220 */ /* 0x000fe20000400000 */
[----:B------:R-:W-:Y:S01]  /*1080*/  FFMA R19, R12, R12, R19 ;  /* 0x0000000c0c137223 */ /* 0x000fe20000000013 */
[----:B------:R-:W-:Y:S01]  /*1090*/  FFMA R26, R43, R43, R16 ;  /* 0x0000002b2b1a7223 */ /* 0x000fe20000000010 */
[----:B------:R-:W-:Y:S01]  /*10a0*/  FFMA R31, R35, -0.03125, R31 ;  /* 0xbd000000231f7823 */ /* 0x000fe2000000001f */
[----:B------:R-:W-:Y:S01]  /*10b0*/  FFMA R18, R39, R39, R18 ;  /* 0x0000002727127223 */ /* 0x000fe20000000012 */
[----:B------:R-:W-:Y:S01]  /*10c0*/  FFMA R20, R14, R14, R19 ;  /* 0x0000000e0e147223 */ /* 0x000fe20000000013 */
[----:B------:R-:W-:Y:S01]  /*10d0*/  FFMA R26, R41, R41, R26 ;  /* 0x00000029291a7223 */ /* 0x000fe2000000001a */
[----:B------:R-:W-:Y:S01]  /*10e0*/  FFMA R19, R35, -0.03125, R40 ;  /* 0xbd00000023137823 */ /* 0x000fe20000000028 */
[----:B------:R-:W-:Y:S01]  /*10f0*/  FFMA R18, R31, R31, R18 ;  /* 0x0000001f1f127223 */ /* 0x000fe20000000012 */
[----:B------:R-:W-:Y:S01]  /*1100*/  FFMA R20, R27, R27, R20 ;  /* 0x0000001b1b147223 */ /* 0x000fe20000000014 */
[----:B------:R-:W-:-:S02]  /*1110*/  FFMA R26, R15, R15, R26 ;  /* 0x0000000f0f1a7223 */ /* 0x000fc4000000001a */
[----:B------:R-:W-:Y:S01]  /*1120*/  FFMA R18, R19, R19, R18 ;  /* 0x0000001313127223 */ /* 0x000fe20000000012 */
[----:B------:R-:W-:Y:S02]  /*1130*/  FSEL R16, R24, RZ, !P1 ;  /* 0x000000ff18107208 */ /* 0x000fe40004800000 */
[----:B------:R-:W-:Y:S02]  /*1140*/  FSEL R20, R20, RZ, !P4 ;  /* 0x000000ff14147208 */ /* 0x000fe40006000000 */
[----:B------:R-:W-:Y:S02]  /*1150*/  FSEL R26, R26, RZ, !P3 ;  /* 0x000000ff1a1a7208 */ /* 0x000fe40005800000 */
[----:B------:R-:W-:Y:S01]  /*1160*/  FSEL R18, R18, RZ, !P2 ;  /* 0x000000ff12127208 */ /* 0x000fe20005000000 */
[----:B------:R-:W0:Y:S04]  /*1170*/  SHFL.BFLY PT, R35, R20, 0x4, 0x1f ;  /* 0x0c801f0014237f89 */ /* 0x000e2800000e0000 */
[----:B------:R-:W2:Y:S04]  /*1180*/  SHFL.BFLY PT, R33, R16, 0x4, 0x1f ;  /* 0x0c801f0010217f89 */ /* 0x000ea800000e0000 */
[----:B------:R-:W3:Y:S04]  /*1190*/  SHFL.BFLY PT, R37, R26, 0x4, 0x1f ;  /* 0x0c801f001a257f89 */ /* 0x000ee800000e0000 */
[----:B------:R-:W4:Y:S01]  /*11a0*/  SHFL.BFLY PT, R45, R18, 0x4, 0x1f ;  /* 0x0c801f00122d7f89 */ /* 0x000f2200000e0000 */
[----:B0-----:R-:W-:Y:S01]  /*11b0*/  FADD R35, R20, R35 ;  /* 0x0000002314237221 */ /* 0x001fe20000000000 */
[----:B--2---:R-:W-:Y:S01]  /*11c0*/  FADD R33, R16, R33 ;  /* 0x0000002110217221 */ /* 0x004fe20000000000 */
[----:B---3--:R-:W-:Y:S01]  /*11d0*/  FADD R36, R26, R37 ;  /* 0x000000251a247221 */ /* 0x008fe20000000000 */
[----:B----4-:R-:W-:-:S02]  /*11e0*/  FADD R38, R18, R45 ;  /* 0x0000002d12267221 */ /* 0x010fc40000000000 */
[----:B------:R-:W0:Y:S04]  /*11f0*/  SHFL.BFLY PT, R34, R35, 0x2, 0x1f ;  /* 0x0c401f0023227f89 */ /* 0x000e2800000e0000 */
[----:B------:R-:W2:Y:S04]  /*1200*/  SHFL.BFLY PT, R16, R33, 0x2, 0x1f ;  /* 0x0c401f0021107f89 */ /* 0x000ea800000e0000 */
[----:B------:R-:W3:Y:S04]  /*1210*/  SHFL.BFLY PT, R37, R36, 0x2, 0x1f ;  /* 0x0c401f0024257f89 */ /* 0x000ee800000e0000 */
[----:B------:R-:W4:Y:S01]  /*1220*/  SHFL.BFLY PT, R49, R38, 0x2, 0x1f ;  /* 0x0c401f0026317f89 */ /* 0x000f2200000e0000 */
[----:B------:R-:W1:Y:S01]  /*1230*/  S2UR UR4, SR_CgaCtaId ;  /* 0x00000000000479c3 */ /* 0x000e620000008800 */
[----:B0-----:R-:W-:Y:S01]  /*1240*/  FADD R20, R35, R34 ;  /* 0x0000002223147221 */ /* 0x001fe20000000000 */
[----:B--2---:R-:W-:Y:S01]  /*1250*/  FADD R24, R33, R16 ;  /* 0x0000001021187221 */ /* 0x004fe20000000000 */
[----:B---3--:R-:W-:Y:S01]  /*1260*/  FADD R37, R36, R37 ;  /* 0x0000002524257221 */ /* 0x008fe20000000000 */
[----:B----4-:R-:W-:-:S03]  /*1270*/  FADD R35, R38, R49 ;  /* 0x0000003126237221 */ /* 0x010fc60000000000 */
[----:B-1----:R-:W0:Y:S04]  /*1280*/  SHFL.BFLY PT, R47, R24, 0x1, 0x1f ;  /* 0x0c201f00182f7f89 */ /* 0x002e2800000e0000 */
[----:B------:R-:W1:Y:S04]  /*1290*/  SHFL.BFLY PT, R45, R20, 0x1, 0x1f ;  /* 0x0c201f00142d7f89 */ /* 0x000e6800000e0000 */
[----:B------:R-:W2:Y:S04]  /*12a0*/  SHFL.BFLY PT, R18, R37, 0x1, 0x1f ;  /* 0x0c201f0025127f89 */ /* 0x000ea800000e0000 */
[----:B------:R-:W3:Y:S01]  /*12b0*/  SHFL.BFLY PT, R16, R35, 0x1, 0x1f ;  /* 0x0c201f0023107f89 */ /* 0x000ee200000e0000 */
[----:B------:R-:W-:Y:S01]  /*12c0*/  UMOV UR5, 0x400 ;  /* 0x0000040000057882 */ /* 0x000fe20000000000 */
[----:B------:R-:W-:Y:S01]  /*12d0*/  SHF.R.U32.HI R26, RZ, 0x3, R28 ;  /* 0x00000003ff1a7819 */ /* 0x000fe2000001161c */
[----:B------:R-:W-:-:S03]  /*12e0*/  UPRMT UR4, UR4, 0x654, UR5 ;  /* 0x0000065404047896 */ /* 0x000fc60008000005 */
[----:B------:R-:W-:-:S04]  /*12f0*/  SGXT.U32 R26, R26, 0x5 ;  /* 0x000000051a1a781a */ /* 0x000fc80000000000 */
[----:B------:R-:W-:Y:S01]  /*1300*/  LEA R26, R26, UR4, 0x2 ;  /* 0x000000041a1a7c11 */ /* 0x000fe2000f8e10ff */
[----:B0-----:R-:W-:Y:S01]  /*1310*/  FADD R47, R24, R47 ;  /* 0x0000002f182f7221 */ /* 0x001fe20000000000 */
[----:B------:R-:W-:Y:S01]  /*1320*/  BAR.SYNC.DEFER_BLOCKING 0x0 ;  /* 0x0000000000007b1d */ /* 0x000fe20000010000 */
[----:B-1----:R-:W-:Y:S01]  /*1330*/  FADD R34, R20, R45 ;  /* 0x0000002d14227221 */ /* 0x002fe20000000000 */
[----:B--2---:R-:W-:Y:S01]  /*1340*/  FADD R38, R37, R18 ;  /* 0x0000001225267221 */ /* 0x004fe20000000000 */
[----:B------:R-:W-:Y:S01]  /*1350*/  HFMA2.MMA R33, -RZ, RZ, 1.25, 0 ;  /* 0x3d000000ff217435 */ /* 0x000fe200000001ff */
[----:B------:R-:W-:-:S04]  /*1360*/  LOP3.LUT R40, R28, 0x7f, RZ, 0xc0, !PT ;  /* 0x0000007f1c287812 */ /* 0x000fc800078ec0ff */
[----:B------:R-:W0:Y:S01]  /*1370*/  LDC.64 R36, c[0x0][0x238] ;  /* 0x00008e00ff247b82 */ /* 0x000e220000000a00 */
[----:B---3--:R-:W-:Y:S01]  /*1380*/  FADD R35, R35, R16 ;  /* 0x0000001023237221 */ /* 0x008fe20000000000 */
[----:B------:R-:W-:Y:S04]  /*1390*/  STS [R26], R47 ;  /* 0x0000002f1a007388 */ /* 0x000fe80000000800 */
[----:B------:R-:W-:Y:S04]  /*13a0*/  STS [R26+0x80], R34 ;  /* 0x000080221a007388 */ /* 0x000fe80000000800 */
[----:B------:R-:W-:Y:S04]  /*13b0*/  STS [R26+0x100], R38 ;  /* 0x000100261a007388 */ /* 0x000fe80000000800 */
[----:B------:R1:W-:Y:S01]  /*13c0*/  STS [R26+0x180], R35 ;  /* 0x000180231a007388 */ /* 0x0003e20000000800 */
[-C--:B------:R-:W-:Y:S01]  /*13d0*/  FFMA R24, R47, R33.reuse, 9.9999997473787516356e-06 ;  /* 0x3727c5ac2f187423 */ /* 0x080fe20000000021 */
[-C--:B------:R-:W-:Y:S01]  /*13e0*/  FFMA R18, R34, R33.reuse, 9.9999997473787516356e-06 ;  /* 0x3727c5ac22127423 */ /* 0x080fe20000000021 */
[-C--:B------:R-:W-:Y:S01]  /*13f0*/  FFMA R16, R38, R33.reuse, 9.9999997473787516356e-06 ;  /* 0x3727c5ac26107423 */ /* 0x080fe20000000021 */
[----:B------:R-:W-:Y:S01]  /*1400*/  LEA R40, R40, UR4, 0x2 ;  /* 0x0000000428287c11 */ /* 0x000fe2000f8e10ff */
[----:B------:R-:W-:Y:S06]  /*1410*/  BAR.SYNC.DEFER_BLOCKING 0x0 ;  /* 0x0000000000007b1d */ /* 0x000fec0000010000 */
[----:B------:R-:W2:Y:S08]  /*1420*/  MUFU.RSQ R24, R24 ;  /* 0x0000001800187308 */ /* 0x000eb00000001400 */
[----:B------:R-:W1:Y:S08]  /*1430*/  MUFU.RSQ R18, R18 ;  /* 0x0000001200127308 */ /* 0x000e700000001400 */
[----:B------:R-:W3:Y:S01]  /*1440*/  MUFU.RSQ R16, R16 ;  /* 0x0000001000107308 */ /* 0x000ee20000001400 */
[----:B------:R4:W5:Y:S01]  /*1450*/  LDS R34, [R40] ;  /* 0x0000000028227984 */ /* 0x0009620000000800 */
[----:B------:R-:W-:Y:S01]  /*1460*/  FFMA R42, R35, R33, 9.9999997473787516356e-06 ;  /* 0x3727c5ac232a7423 */ /* 0x000fe20000000021 */
[-C--:B--2---:R-:W-:Y:S01]  /*1470*/  FMUL R20, R21, R24.reuse ;  /* 0x0000001815147220 */ /* 0x084fe20000400000 */
[----:B------:R-:W-:Y:S01]  /*1480*/  FMUL R21, R30, R24 ;  /* 0x000000181e157220 */ /* 0x000fe20000400000 */
[----:B-1----:R-:W-:-:S03]  /*1490*/  FMUL R26, R14, R18 ;  /* 0x000000120e1a7220 */ /* 0x002fc60000400000 */
[----:B------:R-:W1:Y:S01]  /*14a0*/  MUFU.RSQ R30, R42 ;  /* 0x0000002a001e7308 */ /* 0x000e620000001400 */
[----:B---3--:R-:W-:Y:S02]  /*14b0*/  FMUL R14, R41, R16 ;  /* 0x00000010290e7220 */ /* 0x008fe40000400000 */
[----:B----4-:R-:W2:Y:S01]  /*14c0*/  LDC.64 R40, c[0x0][0x240] ;  /* 0x00009000ff287b82 */ /* 0x010ea20000000a00 */
[-C--:B------:R-:W-:Y:S01]  /*14d0*/  FMUL R22, R22, R24.reuse ;  /* 0x0000001816167220 */ /* 0x080fe20000400000 */
[----:B------:R-:W-:Y:S01]  /*14e0*/  FMUL R23, R23, R24 ;  /* 0x0000001817177220 */ /* 0x000fe20000400000 */
[----:B------:R-:W-:Y:S01]  /*14f0*/  FMUL R24, R12, R18 ;  /* 0x000000120c187220 */ /* 0x000fe20000400000 */
[----:B0-----:R-:W-:-:S04]  /*1500*/  IMAD.WIDE R46, R32, 0x4, R36 ;  /* 0x00000004202e7825 */ /* 0x001fc800078e0224 */
[-C--:B------:R-:W-:Y:S01]  /*1510*/  FMUL R12, R43, R16.reuse ;  /* 0x000000102b0c7220 */ /* 0x080fe20000400000 */
[-C--:B------:R-:W-:Y:S01]  /*1520*/  FMUL R13, R13, R16.reuse ;  /* 0x000000100d0d7220 */ /* 0x080fe20000400000 */
[----:B------:R-:W-:Y:S01]  /*1530*/  FMUL R15, R15, R16 ;  /* 0x000000100f0f7220 */ /* 0x000fe20000400000 */
[-C--:B------:R-:W-:Y:S01]  /*1540*/  FMUL R25, R25, R18.reuse ;  /* 0x0000001219197220 */ /* 0x080fe20000400000 */
[----:B------:R-:W-:Y:S01]  /*1550*/  FMUL R27, R27, R18 ;  /* 0x000000121b1b7220 */ /* 0x000fe20000400000 */
[----:B------:R-:W-:-:S04]  /*1560*/  IMAD.WIDE R44, R3, 0x4, R36 ;  /* 0x00000004032c7825 */ /* 0x000fc800078e0224 */
[-C--:B-1----:R-:W-:Y:S01]  /*1570*/  FMUL R16, R39, R30.reuse ;  /* 0x0000001e27107220 */ /* 0x082fe20000400000 */
[----:B------:R-:W-:Y:S01]  /*1580*/  LOP3.LUT P0, RZ, R28, 0x80, RZ, 0xc0, !PT ;  /* 0x000000801cff7812 */ /* 0x000fe2000780c0ff */
[----:B------:R-:W0:Y:S01]  /*1590*/  LDC.64 R38, c[0x0][0x248] ;  /* 0x00009200ff267b82 */ /* 0x000e220000000a00 */
[----:B------:R-:W-:Y:S01]  /*15a0*/  LOP3.LUT R35, R29, 0x7f, R28, 0xf8, !PT ;  /* 0x0000007f1d237812 */ /* 0x000fe200078ef81c */
[-C--:B------:R-:W-:Y:S01]  /*15b0*/  FMUL R17, R17, R30.reuse ;  /* 0x0000001e11117220 */ /* 0x080fe20000400000 */
[----:B------:R1:W-:Y:S01]  /*15c0*/  @!P1 STG.E.128 desc[UR6][R46.64], R20 ;  /* 0x000000142e009986 */ /* 0x0003e2000c101d06 */
[-C--:B------:R-:W-:Y:S01]  /*15d0*/  FMUL R18, R31, R30.reuse ;  /* 0x0000001e1f127220 */ /* 0x080fe20000400000 */
[----:B------:R-:W-:Y:S01]  /*15e0*/  FMUL R19, R19, R30 ;  /* 0x0000001e13137220 */ /* 0x000fe20000400000 */
[----:B-----5:R-:W-:Y:S01]  /*15f0*/  FFMA R28, R4, R12, R8 ;  /* 0x0000000c041c7223 */ /* 0x020fe20000000008 */
[----:B------:R3:W-:Y:S01]  /*1600*/  @!P4 STG.E.128 desc[UR6][R44.64], R24 ;  /* 0x000000182c00c986 */ /* 0x0007e2000c101d06 */
[----:B------:R-:W-:Y:S01]  /*1610*/  FFMA R29, R5, R13, R9 ;  /* 0x0000000d051d7223 */ /* 0x000fe20000000009 */
[----:B------:R-:W-:Y:S01]  /*1620*/  ISETP.LT.AND P0, PT, R35, 0x100, !P0 ;  /* 0x000001002300780c */ /* 0x000fe20004701270 */
[----:B------:R-:W-:Y:S01]  /*1630*/  FFMA R31, R7, R15, R11 ;  /* 0x0000000f071f7223 */ /* 0x000fe2000000000b */
[----:B------:R-:W-:Y:S01]  /*1640*/  FFMA R30, R6, R14, R10 ;  /* 0x0000000e061e7223 */ /* 0x000fe2000000000a */
[----:B------:R-:W-:Y:S01]  /*1650*/  FFMA R34, R34, R33, 9.9999997473787516356e-06 ;  /* 0x3727c5ac22227423 */ /* 0x000fe20000000021 */
[----:B--2---:R-:W-:-:S04]  /*1660*/  IMAD.WIDE R32, R32, 0x4, R40 ;  /* 0x0000000420207825 */ /* 0x004fc800078e0228 */
[C-C-:B-1----:R-:W-:Y:S01]  /*1670*/  FFMA R20, R4.reuse, R20, R8.reuse ;  /* 0x0000001404147223 */ /* 0x142fe20000000008 */
[C-C-:B------:R-:W-:Y:S01]  /*1680*/  FFMA R21, R5.reuse, R21, R9.reuse ;  /* 0x0000001505157223 */ /* 0x140fe20000000009 */
[C-C-:B---3--:R-:W-:Y:S01]  /*1690*/  FFMA R24, R4.reuse, R24, R8.reuse ;  /* 0x0000001804187223 */ /* 0x148fe20000000008 */
[C-C-:B------:R-:W-:Y:S01]  /*16a0*/  FFMA R25, R5.reuse, R25, R9.reuse ;  /* 0x0000001905197223 */ /* 0x140fe20000000009 */
[----:B------:R-:W-:Y:S01]  /*16b0*/  FFMA R4, R4, R16, R8 ;  /* 0x0000001004047223 */ /* 0x000fe20000000008 */
[----:B------:R-:W-:Y:S01]  /*16c0*/  FFMA R5, R5, R17, R9 ;  /* 0x0000001105057223 */ /* 0x000fe20000000009 */
[----:B------:R-:W-:-:S04]  /*16d0*/  IMAD.WIDE R8, R2, 0x4, R36 ;  /* 0x0000000402087825 */ /* 0x000fc800078e0224 */
[C-C-:B------:R-:W-:Y:S01]  /*16e0*/  FFMA R23, R7.reuse, R23, R11.reuse ;  /* 0x0000001707177223 */ /* 0x140fe2000000000b */
[----:B------:R-:W-:Y:S01]  /*16f0*/  FFMA R27, R7, R27, R11 ;  /* 0x0000001b071b7223 */ /* 0x000fe2000000000b */
[----:B------:R-:W-:Y:S01]  /*1700*/  FFMA R22, R6, R22, R10 ;  /* 0x0000001606167223 */ /* 0x000fe2000000000a */
[----:B------:R-:W-:-:S04]  /*1710*/  IMAD.WIDE R36, R0, 0x4, R36 ;  /* 0x0000000400247825 */ /* 0x000fc800078e0224 */
[C-C-:B------:R-:W-:Y:S01]  /*1720*/  FFMA R26, R6.reuse, R26, R10.reuse ;  /* 0x0000001a061a7223 */ /* 0x140fe2000000000a */
[----:B------:R-:W-:Y:S01]  /*1730*/  FFMA R7, R7, R19, R11 ;  /* 0x0000001307077223 */ /* 0x000fe2000000000b */
[----:B------:R-:W-:Y:S01]  /*1740*/  FFMA R6, R6, R18, R10 ;  /* 0x0000001206067223 */ /* 0x000fe2000000000a */
[--C-:B------:R-:W-:Y:S01]  /*1750*/  IMAD.WIDE R10, R3, 0x4, R40.reuse ;  /* 0x00000004030a7825 */ /* 0x100fe200078e0228 */
[----:B------:R1:W-:Y:S03]  /*1760*/  @!P3 STG.E.128 desc[UR6][R8.64], R12 ;  /* 0x0000000c0800b986 */ /* 0x0003e6000c101d06 */
[--C-:B------:R-:W-:Y:S01]  /*1770*/  IMAD.WIDE R2, R2, 0x4, R40.reuse ;  /* 0x0000000402027825 */ /* 0x100fe200078e0228 */
[----:B------:R1:W-:Y:S03]  /*1780*/  @!P2 STG.E.128 desc[UR6][R36.64], R16 ;  /* 0x000000102400a986 */ /* 0x0003e6000c101d06 */
[----:B------:R-:W-:Y:S01]  /*1790*/  IMAD.WIDE R40, R0, 0x4, R40 ;  /* 0x0000000400287825 */ /* 0x000fe200078e0228 */
[----:B------:R1:W-:Y:S04]  /*17a0*/  @!P1 STG.E.128 desc[UR6][R32.64], R20 ;  /* 0x0000001420009986 */ /* 0x0003e8000c101d06 */
[----:B------:R1:W-:Y:S04]  /*17b0*/  @!P4 STG.E.128 desc[UR6][R10.64], R24 ;  /* 0x000000180a00c986 */ /* 0x0003e8000c101d06 */
[----:B------:R1:W-:Y:S04]  /*17c0*/  @!P3 STG.E.128 desc[UR6][R2.64], R28 ;  /* 0x0000001c0200b986 */ /* 0x0003e8000c101d06 */
[----:B------:R1:W-:Y:S01]  /*17d0*/  @!P2 STG.E.128 desc[UR6][R40.64], R4 ;  /* 0x000000042800a986 */ /* 0x0003e2000c101d06 */
[----:B0-----:R-:W-:Y:S05]  /*17e0*/  @!P0 EXIT ;  /* 0x000000000000894d */ /* 0x001fea0003800000 */
[----:B------:R-:W0:Y:S01]  /*17f0*/  MUFU.RSQ R34, R34 ;  /* 0x0000002200227308 */ /* 0x000e220000001400 */
[----:B-1----:R-:W-:-:S04]  /*1800*/  IMAD.WIDE R2, R35, 0x4, R38 ;  /* 0x0000000423027825 */ /* 0x002fc800078e0226 */
[----:B0-----:R-:W-:-:S05]  /*1810*/  FMUL R5, R34, 0.03125 ;  /* 0x3d00000022057820 */ /* 0x001fca0000400000 */
[----:B------:R-:W-:Y:S01]  /*1820*/  STG.E desc[UR6][R2.64], R5 ;  /* 0x0000000502007986 */ /* 0x000fe2000c101906 */
[----:B------:R-:W-:Y:S05]  /*1830*/  EXIT ;  /* 0x000000000000794d */ /* 0x000fea0003800000 */
.L_x_0:
[----:B------:R-:W-:-:S00]  /*1840*/  BRA `(.L_x_0) ;  /* 0xfffffffc00fc7947 */ /* 0x000fc0000383ffff */
[----:B------:R-:W-:-:S00]  /*1850*/  NOP ;  /* 0x0000000000007918 */ /* 0x000fc00000000000 */
        /* <DEDUP_REMOVED lines=10> */
.L_x_1:


//--------------------- .nv.global.init           --------------------------
	.section	.nv.global.init,"aw",@progbits
.nv.global.init:
	.type		_$_str,@object
	.size		_$_str,(.L_0 - _$_str)
_$_str:
        /*0000*/ 	.byte	0x5f, 0x5f, 0x43, 0x55, 0x44, 0x41, 0x5f, 0x46, 0x54, 0x5a, 0x00
.L_0:


//--------------------- .nv.shared.triton_per_fused_add_native_layer_norm_native_layer_norm_backward_5 --------------------------
	.section	.nv.shared.triton_per_fused_add_native_layer_norm_native_layer_norm_backward_5,"aw",@nobits
	.sectionflags	@""
	.align	16
	.zero		1024


//--------------------- .nv.constant0.triton_per_fused_add_native_layer_norm_native_layer_norm_backward_5 --------------------------
	.section	.nv.constant0.triton_per_fused_add_native_layer_norm_native_layer_norm_backward_5,"a",@progbits
	.sectionflags	@""
	.align	4
.nv.constant0.triton_per_fused_add_native_layer_norm_native_layer_norm_backward_5:
	.zero		600
